//
// Generated by NVIDIA NVVM Compiler
//
// Compiler Build ID: CL-36424714
// Cuda compilation tools, release 13.0, V13.0.88
// Based on NVVM 20.0.0
//

.version 9.0
.target sm_100
.address_size 64

	// .globl	_Z9jacobiOnePfPKfS1_PKiS1_i
// _ZZ15jacobiOneSharedPfPKfS1_PKiS1_iE22shared_diagonal_values has been demoted
// _ZZ15jacobiOneSharedPfPKfS1_PKiS1_iE26shared_non_diagonal_values has been demoted
// _ZZ15jacobiOneSharedPfPKfS1_PKiS1_iE14shared_indeces has been demoted
// _ZZ15jacobiOneSharedPfPKfS1_PKiS1_iE8shared_y has been demoted
// _ZZ15jacobiOneSharedPfPKfS1_PKiS1_iE8shared_x has been demoted

.visible .entry _Z9jacobiOnePfPKfS1_PKiS1_i(
	.param .u64 .ptr .align 1 _Z9jacobiOnePfPKfS1_PKiS1_i_param_0,
	.param .u64 .ptr .align 1 _Z9jacobiOnePfPKfS1_PKiS1_i_param_1,
	.param .u64 .ptr .align 1 _Z9jacobiOnePfPKfS1_PKiS1_i_param_2,
	.param .u64 .ptr .align 1 _Z9jacobiOnePfPKfS1_PKiS1_i_param_3,
	.param .u64 .ptr .align 1 _Z9jacobiOnePfPKfS1_PKiS1_i_param_4,
	.param .u32 _Z9jacobiOnePfPKfS1_PKiS1_i_param_5
)
{
	.reg .pred 	%p<3>;
	.reg .b32 	%r<12>;
	.reg .b32 	%f<21>;
	.reg .b64 	%rd<26>;

	ld.param.u64 	%rd11, [_Z9jacobiOnePfPKfS1_PKiS1_i_param_0];
	ld.param.u64 	%rd7, [_Z9jacobiOnePfPKfS1_PKiS1_i_param_1];
	ld.param.u64 	%rd8, [_Z9jacobiOnePfPKfS1_PKiS1_i_param_2];
	ld.param.u64 	%rd9, [_Z9jacobiOnePfPKfS1_PKiS1_i_param_3];
	ld.param.u64 	%rd10, [_Z9jacobiOnePfPKfS1_PKiS1_i_param_4];
	ld.param.u32 	%r4, [_Z9jacobiOnePfPKfS1_PKiS1_i_param_5];
	cvta.to.global.u64 	%rd1, %rd11;
	mov.u32 	%r1, %tid.x;
	setp.ge.s32 	%p1, %r1, %r4;
	@%p1 bra 	$L__BB0_3;
	cvta.to.global.u64 	%rd12, %rd8;
	cvta.to.global.u64 	%rd13, %rd9;
	cvta.to.global.u64 	%rd14, %rd10;
	cvta.to.global.u64 	%rd15, %rd7;
	mul.wide.u32 	%rd16, %r1, 4;
	add.s64 	%rd2, %rd14, %rd16;
	shl.b32 	%r6, %r1, 1;
	add.s64 	%rd3, %rd15, %rd16;
	add.s64 	%rd4, %rd1, %rd16;
	mul.wide.u32 	%rd17, %r6, 4;
	add.s64 	%rd5, %rd12, %rd17;
	add.s64 	%rd6, %rd13, %rd17;
	mov.b32 	%r11, 0;
$L__BB0_2:
	ld.global.f32 	%f1, [%rd5];
	ld.global.u32 	%r7, [%rd6];
	mul.wide.s32 	%rd18, %r7, 4;
	add.s64 	%rd19, %rd1, %rd18;
	ld.global.f32 	%f2, [%rd19];
	fma.rn.f32 	%f3, %f1, %f2, 0f00000000;
	ld.global.f32 	%f4, [%rd5+4];
	ld.global.u32 	%r8, [%rd6+4];
	mul.wide.s32 	%rd20, %r8, 4;
	add.s64 	%rd21, %rd1, %rd20;
	ld.global.f32 	%f5, [%rd21];
	fma.rn.f32 	%f6, %f4, %f5, %f3;
	ld.global.f32 	%f7, [%rd2];
	sub.f32 	%f8, %f7, %f6;
	ld.global.f32 	%f9, [%rd3];
	div.rn.f32 	%f10, %f8, %f9;
	st.global.f32 	[%rd4], %f10;
	bar.sync 	0;
	ld.global.f32 	%f11, [%rd5];
	ld.global.u32 	%r9, [%rd6];
	mul.wide.s32 	%rd22, %r9, 4;
	add.s64 	%rd23, %rd1, %rd22;
	ld.global.f32 	%f12, [%rd23];
	fma.rn.f32 	%f13, %f11, %f12, 0f00000000;
	ld.global.f32 	%f14, [%rd5+4];
	ld.global.u32 	%r10, [%rd6+4];
	mul.wide.s32 	%rd24, %r10, 4;
	add.s64 	%rd25, %rd1, %rd24;
	ld.global.f32 	%f15, [%rd25];
	fma.rn.f32 	%f16, %f14, %f15, %f13;
	ld.global.f32 	%f17, [%rd2];
	sub.f32 	%f18, %f17, %f16;
	ld.global.f32 	%f19, [%rd3];
	div.rn.f32 	%f20, %f18, %f19;
	st.global.f32 	[%rd4], %f20;
	bar.sync 	0;
	add.s32 	%r11, %r11, 2;
	setp.ne.s32 	%p2, %r11, 30;
	@%p2 bra 	$L__BB0_2;
$L__BB0_3:
	ret;

}
	// .globl	_Z15jacobiOneSharedPfPKfS1_PKiS1_i
.visible .entry _Z15jacobiOneSharedPfPKfS1_PKiS1_i(
	.param .u64 .ptr .align 1 _Z15jacobiOneSharedPfPKfS1_PKiS1_i_param_0,
	.param .u64 .ptr .align 1 _Z15jacobiOneSharedPfPKfS1_PKiS1_i_param_1,
	.param .u64 .ptr .align 1 _Z15jacobiOneSharedPfPKfS1_PKiS1_i_param_2,
	.param .u64 .ptr .align 1 _Z15jacobiOneSharedPfPKfS1_PKiS1_i_param_3,
	.param .u64 .ptr .align 1 _Z15jacobiOneSharedPfPKfS1_PKiS1_i_param_4,
	.param .u32 _Z15jacobiOneSharedPfPKfS1_PKiS1_i_param_5
)
{
	.reg .pred 	%p<3>;
	.reg .b32 	%r<35>;
	.reg .b32 	%f<27>;
	.reg .b64 	%rd<18>;
	// demoted variable
	.shared .align 4 .b8 _ZZ15jacobiOneSharedPfPKfS1_PKiS1_iE22shared_diagonal_values[96];
	// demoted variable
	.shared .align 4 .b8 _ZZ15jacobiOneSharedPfPKfS1_PKiS1_iE26shared_non_diagonal_values[192];
	// demoted variable
	.shared .align 4 .b8 _ZZ15jacobiOneSharedPfPKfS1_PKiS1_iE14shared_indeces[192];
	// demoted variable
	.shared .align 4 .b8 _ZZ15jacobiOneSharedPfPKfS1_PKiS1_iE8shared_y[96];
	// demoted variable
	.shared .align 4 .b8 _ZZ15jacobiOneSharedPfPKfS1_PKiS1_iE8shared_x[96];
	ld.param.u64 	%rd2, [_Z15jacobiOneSharedPfPKfS1_PKiS1_i_param_0];
	ld.param.u64 	%rd3, [_Z15jacobiOneSharedPfPKfS1_PKiS1_i_param_1];
	ld.param.u64 	%rd4, [_Z15jacobiOneSharedPfPKfS1_PKiS1_i_param_2];
	ld.param.u64 	%rd5, [_Z15jacobiOneSharedPfPKfS1_PKiS1_i_param_3];
	ld.param.u64 	%rd6, [_Z15jacobiOneSharedPfPKfS1_PKiS1_i_param_4];
	ld.param.u32 	%r8, [_Z15jacobiOneSharedPfPKfS1_PKiS1_i_param_5];
	cvta.to.global.u64 	%rd7, %rd2;
	cvta.to.global.u64 	%rd8, %rd6;
	cvta.to.global.u64 	%rd9, %rd5;
	cvta.to.global.u64 	%rd10, %rd4;
	cvta.to.global.u64 	%rd11, %rd3;
	mov.u32 	%r9, %tid.x;
	mul.wide.u32 	%rd12, %r9, 4;
	add.s64 	%rd13, %rd11, %rd12;
	ld.global.f32 	%f1, [%rd13];
	shl.b32 	%r10, %r9, 2;
	mov.u32 	%r11, _ZZ15jacobiOneSharedPfPKfS1_PKiS1_iE22shared_diagonal_values;
	add.s32 	%r1, %r11, %r10;
	st.shared.f32 	[%r1], %f1;
	shl.b32 	%r12, %r9, 1;
	mul.wide.u32 	%rd14, %r12, 4;
	add.s64 	%rd15, %rd10, %rd14;
	ld.global.f32 	%f2, [%rd15];
	shl.b32 	%r13, %r9, 3;
	mov.u32 	%r14, _ZZ15jacobiOneSharedPfPKfS1_PKiS1_iE26shared_non_diagonal_values;
	add.s32 	%r2, %r14, %r13;
	st.shared.f32 	[%r2], %f2;
	ld.global.f32 	%f3, [%rd15+4];
	st.shared.f32 	[%r2+4], %f3;
	add.s64 	%rd16, %rd9, %rd14;
	ld.global.u32 	%r15, [%rd16];
	mov.u32 	%r16, _ZZ15jacobiOneSharedPfPKfS1_PKiS1_iE14shared_indeces;
	add.s32 	%r3, %r16, %r13;
	st.shared.u32 	[%r3], %r15;
	ld.global.u32 	%r17, [%rd16+4];
	st.shared.u32 	[%r3+4], %r17;
	add.s64 	%rd17, %rd8, %rd12;
	ld.global.f32 	%f4, [%rd17];
	mov.u32 	%r18, _ZZ15jacobiOneSharedPfPKfS1_PKiS1_iE8shared_y;
	add.s32 	%r4, %r18, %r10;
	st.shared.f32 	[%r4], %f4;
	add.s64 	%rd1, %rd7, %rd12;
	ld.global.f32 	%f5, [%rd1];
	mov.u32 	%r19, _ZZ15jacobiOneSharedPfPKfS1_PKiS1_iE8shared_x;
	add.s32 	%r5, %r19, %r10;
	st.shared.f32 	[%r5], %f5;
	setp.ge.s32 	%p1, %r9, %r8;
	@%p1 bra 	$L__BB1_4;
	mov.b32 	%r34, 0;
$L__BB1_2:
	ld.shared.f32 	%f6, [%r2];
	ld.shared.u32 	%r21, [%r3];
	shl.b32 	%r22, %r21, 2;
	add.s32 	%r24, %r19, %r22;
	ld.shared.f32 	%f7, [%r24];
	fma.rn.f32 	%f8, %f6, %f7, 0f00000000;
	ld.shared.f32 	%f9, [%r2+4];
	ld.shared.u32 	%r25, [%r3+4];
	shl.b32 	%r26, %r25, 2;
	add.s32 	%r27, %r19, %r26;
	ld.shared.f32 	%f10, [%r27];
	fma.rn.f32 	%f11, %f9, %f10, %f8;
	ld.shared.f32 	%f12, [%r4];
	sub.f32 	%f13, %f12, %f11;
	ld.shared.f32 	%f14, [%r1];
	div.rn.f32 	%f15, %f13, %f14;
	st.shared.f32 	[%r5], %f15;
	bar.sync 	0;
	ld.shared.f32 	%f16, [%r2];
	ld.shared.u32 	%r28, [%r3];
	shl.b32 	%r29, %r28, 2;
	add.s32 	%r30, %r19, %r29;
	ld.shared.f32 	%f17, [%r30];
	fma.rn.f32 	%f18, %f16, %f17, 0f00000000;
	ld.shared.f32 	%f19, [%r2+4];
	ld.shared.u32 	%r31, [%r3+4];
	shl.b32 	%r32, %r31, 2;
	add.s32 	%r33, %r19, %r32;
	ld.shared.f32 	%f20, [%r33];
	fma.rn.f32 	%f21, %f19, %f20, %f18;
	ld.shared.f32 	%f22, [%r4];
	sub.f32 	%f23, %f22, %f21;
	ld.shared.f32 	%f24, [%r1];
	div.rn.f32 	%f25, %f23, %f24;
	st.shared.f32 	[%r5], %f25;
	bar.sync 	0;
	add.s32 	%r34, %r34, 2;
	setp.ne.s32 	%p2, %r34, 30;
	@%p2 bra 	$L__BB1_2;
	ld.shared.f32 	%f26, [%r5];
	st.global.f32 	[%rd1], %f26;
$L__BB1_4:
	ret;

}


// ===== COMPILED SASS (sm_100) =====

	.target	sm_100

	.elftype	@"ET_EXEC"


//--------------------- .note.nv.tkinfo           --------------------------
	.section	.note.nv.tkinfo,"",@"SHT_NOTE"
	.sectionflags	@"SHF_NOTE_NV_TKINFO"
	.tkinfo
        /*0018*/ 	.word	0x00000002
        /*0030*/ 	.string	""
        /*0030*/ 	.string	"ptxas"
        /*0030*/ 	.string	"Cuda compilation tools, release 13.0, V13.0.88"
        /*0030*/ 	.string	"Build cuda_13.0.r13.0/compiler.36424714_0"
        /*0030*/ 	.string	"-arch sm_100 -m 64 "



//--------------------- .note.nv.cuinfo           --------------------------
	.section	.note.nv.cuinfo,"",@"SHT_NOTE"
	.sectionflags	@"SHF_NOTE_NV_CUINFO"
        /*0018*/ 	.short	0x0002
        /*001a*/ 	.short	0x0064
        /*001c*/ 	.short	0x0082
	.zero		2


//--------------------- .nv.info                  --------------------------
	.section	.nv.info,"",@"SHT_CUDA_INFO"
	.align	4


	//----- nvinfo : EIATTR_REGCOUNT
	.align		4
        /*0000*/ 	.byte	0x04, 0x2f
        /*0002*/ 	.short	(.L_1 - .L_0)
	.align		4
.L_0:
        /*0004*/ 	.word	index@(_Z9jacobiOnePfPKfS1_PKiS1_i)
        /*0008*/ 	.word	0x0000001a


	//----- nvinfo : EIATTR_FRAME_SIZE
	.align		4
.L_1:
        /*000c*/ 	.byte	0x04, 0x11
        /*000e*/ 	.short	(.L_3 - .L_2)
	.align		4
.L_2:
        /*0010*/ 	.word	index@($__internal_1_$__cuda_sm3x_div_rn_noftz_f32_slowpath)
        /*0014*/ 	.word	0x00000000


	//----- nvinfo : EIATTR_FRAME_SIZE
	.align		4
.L_3:
        /*0018*/ 	.byte	0x04, 0x11
        /*001a*/ 	.short	(.L_5 - .L_4)
	.align		4
.L_4:
        /*001c*/ 	.word	index@(_Z9jacobiOnePfPKfS1_PKiS1_i)
        /*0020*/ 	.word	0x00000000


	//----- nvinfo : EIATTR_REGCOUNT
	.align		4
.L_5:
        /*0024*/ 	.byte	0x04, 0x2f
        /*0026*/ 	.short	(.L_7 - .L_6)
	.align		4
.L_6:
        /*0028*/ 	.word	index@(_Z15jacobiOneSharedPfPKfS1_PKiS1_i)
        /*002c*/ 	.word	0x00000016


	//----- nvinfo : EIATTR_FRAME_SIZE
	.align		4
.L_7:
        /*0030*/ 	.byte	0x04, 0x11
        /*0032*/ 	.short	(.L_9 - .L_8)
	.align		4
.L_8:
        /*0034*/ 	.word	index@($__internal_0_$__cuda_sm3x_div_rn_noftz_f32_slowpath)
        /*0038*/ 	.word	0x00000000


	//----- nvinfo : EIATTR_FRAME_SIZE
	.align		4
.L_9:
        /*003c*/ 	.byte	0x04, 0x11
        /*003e*/ 	.short	(.L_11 - .L_10)
	.align		4
.L_10:
        /*0040*/ 	.word	index@(_Z15jacobiOneSharedPfPKfS1_PKiS1_i)
        /*0044*/ 	.word	0x00000000


	//----- nvinfo : EIATTR_MIN_STACK_SIZE
	.align		4
.L_11:
        /*0048*/ 	.byte	0x04, 0x12
        /*004a*/ 	.short	(.L_13 - .L_12)
	.align		4
.L_12:
        /*004c*/ 	.word	index@(_Z15jacobiOneSharedPfPKfS1_PKiS1_i)
        /*0050*/ 	.word	0x00000000


	//----- nvinfo : EIATTR_MIN_STACK_SIZE
	.align		4
.L_13:
        /*0054*/ 	.byte	0x04, 0x12
        /*0056*/ 	.short	(.L_15 - .L_14)
	.align		4
.L_14:
        /*0058*/ 	.word	index@(_Z9jacobiOnePfPKfS1_PKiS1_i)
        /*005c*/ 	.word	0x00000000
.L_15:


//--------------------- .nv.compat                --------------------------
	.section	.nv.compat,"",@"SHT_CUDA_COMPAT_INFO"
	.align	4
        /*0000*/ 	.byte	0x02, 0x09, 0x00, 0x00, 0x02, 0x02, 0x01, 0x00, 0x02, 0x05, 0x05, 0x00, 0x03, 0x07, 0x01, 0x01
        /*0010*/ 	.byte	0x02, 0x03, 0x00, 0x00, 0x02, 0x06, 0x01, 0x00, 0x04, 0x0b, 0x08, 0x00, 0x01, 0x00, 0x00, 0x00
        /*0020*/ 	.byte	0x00, 0x00, 0x00, 0x00


//--------------------- .nv.info._Z15jacobiOneSharedPfPKfS1_PKiS1_i --------------------------
	.section	.nv.info._Z15jacobiOneSharedPfPKfS1_PKiS1_i,"",@"SHT_CUDA_INFO"
	.sectionflags	@""
	.align	4


	//----- nvinfo : EIATTR_CUDA_API_VERSION
	.align		4
        /*0000*/ 	.byte	0x04, 0x37
        /*0002*/ 	.short	(.L_17 - .L_16)
.L_16:
        /*0004*/ 	.word	0x00000082


	//----- nvinfo : EIATTR_KPARAM_INFO
	.align		4
.L_17:
        /*0008*/ 	.byte	0x04, 0x17
        /*000a*/ 	.short	(.L_19 - .L_18)
.L_18:
        /*000c*/ 	.word	0x00000000
        /*0010*/ 	.short	0x0005
        /*0012*/ 	.short	0x0028
        /*0014*/ 	.byte	0x00, 0xf0, 0x11, 0x00


	//----- nvinfo : EIATTR_KPARAM_INFO
	.align		4
.L_19:
        /*0018*/ 	.byte	0x04, 0x17
        /*001a*/ 	.short	(.L_21 - .L_20)
.L_20:
        /*001c*/ 	.word	0x00000000
        /*0020*/ 	.short	0x0004
        /*0022*/ 	.short	0x0020
        /*0024*/ 	.byte	0x00, 0xf5, 0x21, 0x00


	//----- nvinfo : EIATTR_KPARAM_INFO
	.align		4
.L_21:
        /*0028*/ 	.byte	0x04, 0x17
        /*002a*/ 	.short	(.L_23 - .L_22)
.L_22:
        /*002c*/ 	.word	0x00000000
        /*0030*/ 	.short	0x0003
        /*0032*/ 	.short	0x0018
        /*0034*/ 	.byte	0x00, 0xf5, 0x21, 0x00


	//----- nvinfo : EIATTR_KPARAM_INFO
	.align		4
.L_23:
        /*0038*/ 	.byte	0x04, 0x17
        /*003a*/ 	.short	(.L_25 - .L_24)
.L_24:
        /*003c*/ 	.word	0x00000000
        /*0040*/ 	.short	0x0002
        /*0042*/ 	.short	0x0010
        /*0044*/ 	.byte	0x00, 0xf5, 0x21, 0x00


	//----- nvinfo : EIATTR_KPARAM_INFO
	.align		4
.L_25:
        /*0048*/ 	.byte	0x04, 0x17
        /*004a*/ 	.short	(.L_27 - .L_26)
.L_26:
        /*004c*/ 	.word	0x00000000
        /*0050*/ 	.short	0x0001
        /*0052*/ 	.short	0x0008
        /*0054*/ 	.byte	0x00, 0xf5, 0x21, 0x00


	//----- nvinfo : EIATTR_KPARAM_INFO
	.align		4
.L_27:
        /*0058*/ 	.byte	0x04, 0x17
        /*005a*/ 	.short	(.L_29 - .L_28)
.L_28:
        /*005c*/ 	.word	0x00000000
        /*0060*/ 	.short	0x0000
        /*0062*/ 	.short	0x0000
        /*0064*/ 	.byte	0x00, 0xf5, 0x21, 0x00


	//----- nvinfo : EIATTR_SPARSE_MMA_MASK
	.align		4
.L_29:
        /*0068*/ 	.byte	0x03, 0x50
        /*006a*/ 	.short	0x0000


	//----- nvinfo : EIATTR_MAXREG_COUNT
	.align		4
        /*006c*/ 	.byte	0x03, 0x1b
        /*006e*/ 	.short	0x00ff


	//----- nvinfo : EIATTR_NUM_BARRIERS
	.align		4
        /*0070*/ 	.byte	0x02, 0x4c
        /*0072*/ 	.byte	0x01
	.zero		1


	//----- nvinfo : EIATTR_MERCURY_ISA_VERSION
	.align		4
        /*0074*/ 	.byte	0x03, 0x5f
        /*0076*/ 	.short	0x0101


	//----- nvinfo : EIATTR_VRC_CTA_INIT_COUNT
	.align		4
        /*0078*/ 	.byte	0x02, 0x4a
	.zero		1
	.zero		1


	//----- nvinfo : EIATTR_EXIT_INSTR_OFFSETS
	.align		4
        /*007c*/ 	.byte	0x04, 0x1c
        /*007e*/ 	.short	(.L_31 - .L_30)


	//   ....[0]....
.L_30:
        /*0080*/ 	.word	0x000002c0


	//   ....[1]....
        /*0084*/ 	.word	0x00000690


	//----- nvinfo : EIATTR_CRS_STACK_SIZE
	.align		4
.L_31:
        /*0088*/ 	.byte	0x04, 0x1e
        /*008a*/ 	.short	(.L_33 - .L_32)
.L_32:
        /*008c*/ 	.word	0x00000000


	//----- nvinfo : EIATTR_CBANK_PARAM_SIZE
	.align		4
.L_33:
        /*0090*/ 	.byte	0x03, 0x19
        /*0092*/ 	.short	0x002c


	//----- nvinfo : EIATTR_PARAM_CBANK
	.align		4
        /*0094*/ 	.byte	0x04, 0x0a
        /*0096*/ 	.short	(.L_35 - .L_34)
	.align		4
.L_34:
        /*0098*/ 	.word	index@(.nv.constant0._Z15jacobiOneSharedPfPKfS1_PKiS1_i)
        /*009c*/ 	.short	0x0380
        /*009e*/ 	.short	0x002c


	//----- nvinfo : EIATTR_SW_WAR
	.align		4
.L_35:
        /*00a0*/ 	.byte	0x04, 0x36
        /*00a2*/ 	.short	(.L_37 - .L_36)
.L_36:
        /*00a4*/ 	.word	0x00000008
.L_37:


//--------------------- .nv.info._Z9jacobiOnePfPKfS1_PKiS1_i --------------------------
	.section	.nv.info._Z9jacobiOnePfPKfS1_PKiS1_i,"",@"SHT_CUDA_INFO"
	.sectionflags	@""
	.align	4


	//----- nvinfo : EIATTR_CUDA_API_VERSION
	.align		4
        /*0000*/ 	.byte	0x04, 0x37
        /*0002*/ 	.short	(.L_39 - .L_38)
.L_38:
        /*0004*/ 	.word	0x00000082


	//----- nvinfo : EIATTR_KPARAM_INFO
	.align		4
.L_39:
        /*0008*/ 	.byte	0x04, 0x17
        /*000a*/ 	.short	(.L_41 - .L_40)
.L_40:
        /*000c*/ 	.word	0x00000000
        /*0010*/ 	.short	0x0005
        /*0012*/ 	.short	0x0028
        /*0014*/ 	.byte	0x00, 0xf0, 0x11, 0x00


	//----- nvinfo : EIATTR_KPARAM_INFO
	.align		4
.L_41:
        /*0018*/ 	.byte	0x04, 0x17
        /*001a*/ 	.short	(.L_43 - .L_42)
.L_42:
        /*001c*/ 	.word	0x00000000
        /*0020*/ 	.short	0x0004
        /*0022*/ 	.short	0x0020
        /*0024*/ 	.byte	0x00, 0xf5, 0x21, 0x00


	//----- nvinfo : EIATTR_KPARAM_INFO
	.align		4
.L_43:
        /*0028*/ 	.byte	0x04, 0x17
        /*002a*/ 	.short	(.L_45 - .L_44)
.L_44:
        /*002c*/ 	.word	0x00000000
        /*0030*/ 	.short	0x0003
        /*0032*/ 	.short	0x0018
        /*0034*/ 	.byte	0x00, 0xf5, 0x21, 0x00


	//----- nvinfo : EIATTR_KPARAM_INFO
	.align		4
.L_45:
        /*0038*/ 	.byte	0x04, 0x17
        /*003a*/ 	.short	(.L_47 - .L_46)
.L_46:
        /*003c*/ 	.word	0x00000000
        /*0040*/ 	.short	0x0002
        /*0042*/ 	.short	0x0010
        /*0044*/ 	.byte	0x00, 0xf5, 0x21, 0x00


	//----- nvinfo : EIATTR_KPARAM_INFO
	.align		4
.L_47:
        /*0048*/ 	.byte	0x04, 0x17
        /*004a*/ 	.short	(.L_49 - .L_48)
.L_48:
        /*004c*/ 	.word	0x00000000
        /*0050*/ 	.short	0x0001
        /*0052*/ 	.short	0x0008
        /*0054*/ 	.byte	0x00, 0xf5, 0x21, 0x00


	//----- nvinfo : EIATTR_KPARAM_INFO
	.align		4
.L_49:
        /*0058*/ 	.byte	0x04, 0x17
        /*005a*/ 	.short	(.L_51 - .L_50)
.L_50:
        /*005c*/ 	.word	0x00000000
        /*0060*/ 	.short	0x0000
        /*0062*/ 	.short	0x0000
        /*0064*/ 	.byte	0x00, 0xf5, 0x21, 0x00


	//----- nvinfo : EIATTR_SPARSE_MMA_MASK
	.align		4
.L_51:
        /*0068*/ 	.byte	0x03, 0x50
        /*006a*/ 	.short	0x0000


	//----- nvinfo : EIATTR_MAXREG_COUNT
	.align		4
        /*006c*/ 	.byte	0x03, 0x1b
        /*006e*/ 	.short	0x00ff


	//----- nvinfo : EIATTR_NUM_BARRIERS
	.align		4
        /*0070*/ 	.byte	0x02, 0x4c
        /*0072*/ 	.byte	0x01
	.zero		1


	//----- nvinfo : EIATTR_MERCURY_ISA_VERSION
	.align		4
        /*0074*/ 	.byte	0x03, 0x5f
        /*0076*/ 	.short	0x0101


	//----- nvinfo : EIATTR_VRC_CTA_INIT_COUNT
	.align		4
        /*0078*/ 	.byte	0x02, 0x4a
	.zero		1
	.zero		1


	//----- nvinfo : EIATTR_EXIT_INSTR_OFFSETS
	.align		4
        /*007c*/ 	.byte	0x04, 0x1c
        /*007e*/ 	.short	(.L_53 - .L_52)


	//   ....[0]....
.L_52:
        /*0080*/ 	.word	0x00000040


	//   ....[1]....
        /*0084*/ 	.word	0x000004e0


	//----- nvinfo : EIATTR_CRS_STACK_SIZE
	.align		4
.L_53:
        /*0088*/ 	.byte	0x04, 0x1e
        /*008a*/ 	.short	(.L_55 - .L_54)
.L_54:
        /*008c*/ 	.word	0x00000000


	//----- nvinfo : EIATTR_CBANK_PARAM_SIZE
	.align		4
.L_55:
        /*0090*/ 	.byte	0x03, 0x19
        /*0092*/ 	.short	0x002c


	//----- nvinfo : EIATTR_PARAM_CBANK
	.align		4
        /*0094*/ 	.byte	0x04, 0x0a
        /*0096*/ 	.short	(.L_57 - .L_56)
	.align		4
.L_56:
        /*0098*/ 	.word	index@(.nv.constant0._Z9jacobiOnePfPKfS1_PKiS1_i)
        /*009c*/ 	.short	0x0380
        /*009e*/ 	.short	0x002c


	//----- nvinfo : EIATTR_SW_WAR
	.align		4
.L_57:
        /*00a0*/ 	.byte	0x04, 0x36
        /*00a2*/ 	.short	(.L_59 - .L_58)
.L_58:
        /*00a4*/ 	.word	0x00000008
.L_59:


//--------------------- .nv.callgraph             --------------------------
	.section	.nv.callgraph,"",@"SHT_CUDA_CALLGRAPH"
	.align	4
	.sectionentsize	8
	.align		4
        /*0000*/ 	.word	0x00000000
	.align		4
        /*0004*/ 	.word	0xffffffff
	.align		4
        /*0008*/ 	.word	0x00000000
	.align		4
        /*000c*/ 	.word	0xfffffffe
	.align		4
        /*0010*/ 	.word	0x00000000
	.align		4
        /*0014*/ 	.word	0xfffffffd
	.align		4
        /*0018*/ 	.word	0x00000000
	.align		4
        /*001c*/ 	.word	0xfffffffc


//--------------------- .text._Z15jacobiOneSharedPfPKfS1_PKiS1_i --------------------------
	.section	.text._Z15jacobiOneSharedPfPKfS1_PKiS1_i,"ax",@progbits
	.align	128
        .global         _Z15jacobiOneSharedPfPKfS1_PKiS1_i
        .type           _Z15jacobiOneSharedPfPKfS1_PKiS1_i,@function
        .size           _Z15jacobiOneSharedPfPKfS1_PKiS1_i,(.L_x_34 - _Z15jacobiOneSharedPfPKfS1_PKiS1_i)
        .other          _Z15jacobiOneSharedPfPKfS1_PKiS1_i,@"STO_CUDA_ENTRY STV_DEFAULT"
_Z15jacobiOneSharedPfPKfS1_PKiS1_i:
.text._Z15jacobiOneSharedPfPKfS1_PKiS1_i:
[----:B------:R-:W-:Y:S01]  /*0000*/  LDC R1, c[0x0][0x37c] ;  /* 0x0000df00ff017b82 */ /* 0x000fe20000000800 */
[----:B------:R-:W0:Y:S07]  /*0010*/  S2R R0, SR_TID.X ;  /* 0x0000000000007919 */ /* 0x000e2e0000002100 */
[----:B------:R-:W1:Y:S01]  /*0020*/  LDC.64 R6, c[0x0][0x388] ;  /* 0x0000e200ff067b82 */ /* 0x000e620000000a00 */
[----:B------:R-:W2:Y:S01]  /*0030*/  LDCU.64 UR10, c[0x0][0x358] ;  /* 0x00006b00ff0a77ac */ /* 0x000ea20008000a00 */
[----:B------:R-:W3:Y:S06]  /*0040*/  LDCU UR12, c[0x0][0x3a8] ;  /* 0x00007500ff0c77ac */ /* 0x000eec0008000800 */
[----:B------:R-:W4:Y:S08]  /*0050*/  LDC.64 R8, c[0x0][0x390] ;  /* 0x0000e400ff087b82 */ /* 0x000f300000000a00 */
[----:B------:R-:W5:Y:S08]  /*0060*/  LDC.64 R10, c[0x0][0x398] ;  /* 0x0000e600ff0a7b82 */ /* 0x000f700000000a00 */
[----:B------:R-:W3:Y:S01]  /*0070*/  LDC.64 R12, c[0x0][0x3a0] ;  /* 0x0000e800ff0c7b82 */ /* 0x000ee20000000a00 */
[----:B0-----:R-:W-:-:S07]  /*0080*/  IMAD.SHL.U32 R3, R0, 0x2, RZ ;  /* 0x0000000200037824 */ /* 0x001fce00078e00ff */
[----:B------:R-:W0:Y:S01]  /*0090*/  LDC.64 R4, c[0x0][0x380] ;  /* 0x0000e000ff047b82 */ /* 0x000e220000000a00 */
[----:B-1----:R-:W-:-:S04]  /*00a0*/  IMAD.WIDE.U32 R6, R0, 0x4, R6 ;  /* 0x0000000400067825 */ /* 0x002fc800078e0006 */
[C---:B----4-:R-:W-:Y:S01]  /*00b0*/  IMAD.WIDE.U32 R8, R3.reuse, 0x4, R8 ;  /* 0x0000000403087825 */ /* 0x050fe200078e0008 */
[----:B--2---:R-:W2:Y:S03]  /*00c0*/  LDG.E R15, desc[UR10][R6.64] ;  /* 0x0000000a060f7981 */ /* 0x004ea6000c1e1900 */
[----:B-----5:R-:W-:Y:S01]  /*00d0*/  IMAD.WIDE.U32 R10, R3, 0x4, R10 ;  /* 0x00000004030a7825 */ /* 0x020fe200078e000a */
[----:B------:R-:W4:Y:S04]  /*00e0*/  LDG.E R2, desc[UR10][R8.64] ;  /* 0x0000000a08027981 */ /* 0x000f28000c1e1900 */
[----:B------:R-:W4:Y:S01]  /*00f0*/  LDG.E R3, desc[UR10][R8.64+0x4] ;  /* 0x0000040a08037981 */ /* 0x000f22000c1e1900 */
[----:B---3--:R-:W-:-:S03]  /*0100*/  IMAD.WIDE.U32 R12, R0, 0x4, R12 ;  /* 0x00000004000c7825 */ /* 0x008fc600078e000c */
[----:B------:R-:W3:Y:S04]  /*0110*/  LDG.E R16, desc[UR10][R10.64] ;  /* 0x0000000a0a107981 */ /* 0x000ee8000c1e1900 */
[----:B------:R1:W3:Y:S01]  /*0120*/  LDG.E R17, desc[UR10][R10.64+0x4] ;  /* 0x0000040a0a117981 */ /* 0x0002e2000c1e1900 */
[----:B0-----:R-:W-:-:S03]  /*0130*/  IMAD.WIDE.U32 R4, R0, 0x4, R4 ;  /* 0x0000000400047825 */ /* 0x001fc600078e0004 */
[----:B------:R-:W5:Y:S04]  /*0140*/  LDG.E R12, desc[UR10][R12.64] ;  /* 0x0000000a0c0c7981 */ /* 0x000f68000c1e1900 */
[----:B------:R-:W5:Y:S01]  /*0150*/  LDG.E R19, desc[UR10][R4.64] ;  /* 0x0000000a04137981 */ /* 0x000f62000c1e1900 */
[----:B------:R-:W0:Y:S01]  /*0160*/  S2UR UR8, SR_CgaCtaId ;  /* 0x00000000000879c3 */ /* 0x000e220000008800 */
[----:B------:R-:W-:Y:S02]  /*0170*/  UMOV UR4, 0x400 ;  /* 0x0000040000047882 */ /* 0x000fe40000000000 */
[----:B------:R-:W-:Y:S02]  /*0180*/  UIADD3 UR5, UPT, UPT, UR4, 0x60, URZ ;  /* 0x0000006004057890 */ /* 0x000fe4000fffe0ff */
[----:B------:R-:W-:-:S02]  /*0190*/  UIADD3 UR6, UPT, UPT, UR4, 0x120, URZ ;  /* 0x0000012004067890 */ /* 0x000fc4000fffe0ff */
[----:B------:R-:W-:Y:S01]  /*01a0*/  UIADD3 UR7, UPT, UPT, UR4, 0x1e0, URZ ;  /* 0x000001e004077890 */ /* 0x000fe2000fffe0ff */
[----:B------:R-:W-:Y:S01]  /*01b0*/  ISETP.GE.AND P0, PT, R0, UR12, PT ;  /* 0x0000000c00007c0c */ /* 0x000fe2000bf06270 */
[----:B0-----:R-:W-:Y:S02]  /*01c0*/  ULEA UR9, UR8, UR4, 0x18 ;  /* 0x0000000408097291 */ /* 0x001fe4000f8ec0ff */
[----:B------:R-:W-:Y:S02]  /*01d0*/  UIADD3 UR4, UPT, UPT, UR4, 0x240, URZ ;  /* 0x0000024004047890 */ /* 0x000fe4000fffe0ff */
[----:B------:R-:W-:Y:S02]  /*01e0*/  ULEA UR5, UR8, UR5, 0x18 ;  /* 0x0000000508057291 */ /* 0x000fe4000f8ec0ff */
[----:B------:R-:W-:Y:S02]  /*01f0*/  ULEA UR6, UR8, UR6, 0x18 ;  /* 0x0000000608067291 */ /* 0x000fe4000f8ec0ff */
[----:B------:R-:W-:-:S02]  /*0200*/  ULEA UR7, UR8, UR7, 0x18 ;  /* 0x0000000708077291 */ /* 0x000fc4000f8ec0ff */
[----:B------:R-:W-:Y:S01]  /*0210*/  ULEA UR8, UR8, UR4, 0x18 ;  /* 0x0000000408087291 */ /* 0x000fe2000f8ec0ff */
[C---:B-1----:R-:W-:Y:S02]  /*0220*/  LEA R10, R0.reuse, UR9, 0x2 ;  /* 0x00000009000a7c11 */ /* 0x042fe4000f8e10ff */
[C---:B------:R-:W-:Y:S02]  /*0230*/  LEA R9, R0.reuse, UR5, 0x3 ;  /* 0x0000000500097c11 */ /* 0x040fe4000f8e18ff */
[C---:B------:R-:W-:Y:S02]  /*0240*/  LEA R8, R0.reuse, UR6, 0x3 ;  /* 0x0000000600087c11 */ /* 0x040fe4000f8e18ff */
[C---:B------:R-:W-:Y:S02]  /*0250*/  LEA R7, R0.reuse, UR7, 0x2 ;  /* 0x0000000700077c11 */ /* 0x040fe4000f8e10ff */
[----:B------:R-:W-:Y:S01]  /*0260*/  LEA R6, R0, UR8, 0x2 ;  /* 0x0000000800067c11 */ /* 0x000fe2000f8e10ff */
[----:B--2---:R0:W-:Y:S04]  /*0270*/  STS [R10], R15 ;  /* 0x0000000f0a007388 */ /* 0x0041e80000000800 */
[----:B----4-:R0:W-:Y:S04]  /*0280*/  STS.64 [R9], R2 ;  /* 0x0000000209007388 */ /* 0x0101e80000000a00 */
[----:B---3--:R0:W-:Y:S04]  /*0290*/  STS.64 [R8], R16 ;  /* 0x0000001008007388 */ /* 0x0081e80000000a00 */
[----:B-----5:R0:W-:Y:S04]  /*02a0*/  STS [R7], R12 ;  /* 0x0000000c07007388 */ /* 0x0201e80000000800 */
[----:B------:R0:W-:Y:S01]  /*02b0*/  STS [R6], R19 ;  /* 0x0000001306007388 */ /* 0x0001e20000000800 */
[----:B------:R-:W-:Y:S05]  /*02c0*/  @P0 EXIT ;  /* 0x000000000000094d */ /* 0x000fea0003800000 */
[----:B------:R-:W-:-:S05]  /*02d0*/  UMOV UR4, URZ ;  /* 0x000000ff00047c82 */ /* 0x000fca0008000000 */
.L_x_4:
[----:B01----:R-:W0:Y:S01]  /*02e0*/  LDS.64 R2, [R8] ;  /* 0x0000000008027984 */ /* 0x003e220000000a00 */
[----:B------:R-:W-:Y:S01]  /*02f0*/  UIADD3 UR4, UPT, UPT, UR4, 0x2, URZ ;  /* 0x0000000204047890 */ /* 0x000fe2000fffe0ff */
[----:B------:R-:W-:Y:S02]  /*0300*/  BSSY.RECONVERGENT B0, `(.L_x_0) ;  /* 0x0000018000007945 */ /* 0x000fe40003800200 */
[----:B------:R-:W1:Y:S01]  /*0310*/  LDS R17, [R10] ;  /* 0x000000000a117984 */ /* 0x000e620000000800 */
[----:B------:R-:W-:-:S03]  /*0320*/  UISETP.NE.AND UP0, UPT, UR4, 0x1e, UPT ;  /* 0x0000001e0400788c */ /* 0x000fc6000bf05270 */
[----:B------:R-:W-:Y:S01]  /*0330*/  LDS R15, [R7] ;  /* 0x00000000070f7984 */ /* 0x000fe20000000800 */
[----:B0-----:R-:W-:Y:S02]  /*0340*/  LEA R11, R2, UR8, 0x2 ;  /* 0x00000008020b7c11 */ /* 0x001fe4000f8e10ff */
[----:B------:R-:W-:Y:S02]  /*0350*/  LEA R12, R3, UR8, 0x2 ;  /* 0x00000008030c7c11 */ /* 0x000fe4000f8e10ff */
[----:B------:R-:W-:Y:S01]  /*0360*/  LDS.64 R2, [R9] ;  /* 0x0000000009027984 */ /* 0x000fe20000000a00 */
[----:B-1----:R-:W0:Y:S03]  /*0370*/  MUFU.RCP R14, R17 ;  /* 0x00000011000e7308 */ /* 0x002e260000001000 */
[----:B------:R-:W1:Y:S04]  /*0380*/  LDS R11, [R11] ;  /* 0x000000000b0b7984 */ /* 0x000e680000000800 */
[----:B------:R-:W2:Y:S01]  /*0390*/  LDS R13, [R12] ;  /* 0x000000000c0d7984 */ /* 0x000ea20000000800 */
[----:B-1----:R-:W-:-:S04]  /*03a0*/  FFMA R2, R2, R11, RZ ;  /* 0x0000000b02027223 */ /* 0x002fc800000000ff */
[----:B--2---:R-:W-:Y:S01]  /*03b0*/  FFMA R0, R13, R3, R2 ;  /* 0x000000030d007223 */ /* 0x004fe20000000002 */
[----:B0-----:R-:W-:-:S03]  /*03c0*/  FFMA R3, -R17, R14, 1 ;  /* 0x3f80000011037423 */ /* 0x001fc6000000010e */
[----:B------:R-:W-:Y:S01]  /*03d0*/  FADD R0, -R0, R15 ;  /* 0x0000000f00007221 */ /* 0x000fe20000000100 */
[----:B------:R-:W-:-:S03]  /*03e0*/  FFMA R3, R14, R3, R14 ;  /* 0x000000030e037223 */ /* 0x000fc6000000000e */
[----:B------:R-:W0:Y:S01]  /*03f0*/  FCHK P0, R0, R17 ;  /* 0x0000001100007302 */ /* 0x000e220000000000 */
[----:B------:R-:W-:-:S04]  /*0400*/  FFMA R2, R0, R3, RZ ;  /* 0x0000000300027223 */ /* 0x000fc800000000ff */
[----:B------:R-:W-:-:S04]  /*0410*/  FFMA R11, -R17, R2, R0 ;  /* 0x00000002110b7223 */ /* 0x000fc80000000100 */
[----:B------:R-:W-:Y:S01]  /*0420*/  FFMA R11, R3, R11, R2 ;  /* 0x0000000b030b7223 */ /* 0x000fe20000000002 */
[----:B0-----:R-:W-:Y:S06]  /*0430*/  @!P0 BRA `(.L_x_1) ;  /* 0x0000000000108947 */ /* 0x001fec0003800000 */
[----:B------:R-:W-:Y:S01]  /*0440*/  IMAD.MOV.U32 R3, RZ, RZ, R17 ;  /* 0x000000ffff037224 */ /* 0x000fe200078e0011 */
[----:B------:R-:W-:-:S07]  /*0450*/  MOV R2, 0x470 ;  /* 0x0000047000027802 */ /* 0x000fce0000000f00 */
[----:B------:R-:W-:Y:S05]  /*0460*/  CALL.REL.NOINC `($__internal_0_$__cuda_sm3x_div_rn_noftz_f32_slowpath) ;  /* 0x00000000008c7944 */ /* 0x000fea0003c00000 */
[----:B------:R-:W-:-:S07]  /*0470*/  IMAD.MOV.U32 R11, RZ, RZ, R0 ;  /* 0x000000ffff0b7224 */ /* 0x000fce00078e0000 */
.L_x_1:
[----:B------:R-:W-:Y:S05]  /*0480*/  BSYNC.RECONVERGENT B0 ;  /* 0x0000000000007941 */ /* 0x000fea0003800200 */
.L_x_0:
[----:B------:R-:W-:Y:S01]  /*0490*/  STS [R6], R11 ;  /* 0x0000000b06007388 */ /* 0x000fe20000000800 */
[----:B------:R-:W-:Y:S01]  /*04a0*/  BSSY.RECONVERGENT B0, `(.L_x_2) ;  /* 0x0000019000007945 */ /* 0x000fe20003800200 */
[----:B------:R-:W-:Y:S06]  /*04b0*/  BAR.SYNC.DEFER_BLOCKING 0x0 ;  /* 0x0000000000007b1d */ /* 0x000fec0000010000 */
[----:B------:R-:W0:Y:S04]  /*04c0*/  LDS.64 R2, [R8] ;  /* 0x0000000008027984 */ /* 0x000e280000000a00 */
[----:B------:R-:W1:Y:S04]  /*04d0*/  LDS R19, [R10] ;  /* 0x000000000a137984 */ /* 0x000e680000000800 */
[----:B------:R-:W-:Y:S01]  /*04e0*/  LDS R17, [R7] ;  /* 0x0000000007117984 */ /* 0x000fe20000000800 */
[----:B0-----:R-:W-:-:S02]  /*04f0*/  LEA R12, R2, UR8, 0x2 ;  /* 0x00000008020c7c11 */ /* 0x001fc4000f8e10ff */
        /* <DEDUP_REMOVED lines=19> */
.L_x_3:
[----:B------:R-:W-:Y:S05]  /*0630*/  BSYNC.RECONVERGENT B0 ;  /* 0x0000000000007941 */ /* 0x000fea0003800200 */
.L_x_2:
[----:B------:R1:W-:Y:S01]  /*0640*/  STS [R6], R3 ;  /* 0x0000000306007388 */ /* 0x0003e20000000800 */
[----:B------:R-:W-:Y:S06]  /*0650*/  BAR.SYNC.DEFER_BLOCKING 0x0 ;  /* 0x0000000000007b1d */ /* 0x000fec0000010000 */
[----:B------:R-:W-:Y:S05]  /*0660*/  BRA.U UP0, `(.L_x_4) ;  /* 0xfffffffd001c7547 */ /* 0x000fea000b83ffff */
[----:B-1----:R-:W0:Y:S04]  /*0670*/  LDS R3, [R6] ;  /* 0x0000000006037984 */ /* 0x002e280000000800 */
[----:B0-----:R-:W-:Y:S01]  /*0680*/  STG.E desc[UR10][R4.64], R3 ;  /* 0x0000000304007986 */ /* 0x001fe2000c10190a */
[----:B------:R-:W-:Y:S05]  /*0690*/  EXIT ;  /* 0x000000000000794d */ /* 0x000fea0003800000 */
        .weak           $__internal_0_$__cuda_sm3x_div_rn_noftz_f32_slowpath
        .type           $__internal_0_$__cuda_sm3x_div_rn_noftz_f32_slowpath,@function
        .size           $__internal_0_$__cuda_sm3x_div_rn_noftz_f32_slowpath,(.L_x_34 - $__internal_0_$__cuda_sm3x_div_rn_noftz_f32_slowpath)
$__internal_0_$__cuda_sm3x_div_rn_noftz_f32_slowpath:
[----:B------:R-:W-:Y:S01]  /*06a0*/  SHF.R.U32.HI R12, RZ, 0x17, R3 ;  /* 0x00000017ff0c7819 */ /* 0x000fe20000011603 */
[----:B------:R-:W-:Y:S01]  /*06b0*/  BSSY.RECONVERGENT B1, `(.L_x_5) ;  /* 0x0000062000017945 */ /* 0x000fe20003800200 */
[----:B------:R-:W-:Y:S02]  /*06c0*/  SHF.R.U32.HI R11, RZ, 0x17, R0 ;  /* 0x00000017ff0b7819 */ /* 0x000fe40000011600 */
[----:B------:R-:W-:Y:S02]  /*06d0*/  LOP3.LUT R12, R12, 0xff, RZ, 0xc0, !PT ;  /* 0x000000ff0c0c7812 */ /* 0x000fe400078ec0ff */
[----:B------:R-:W-:-:S03]  /*06e0*/  LOP3.LUT R16, R11, 0xff, RZ, 0xc0, !PT ;  /* 0x000000ff0b107812 */ /* 0x000fc600078ec0ff */
[----:B------:R-:W-:Y:S02]  /*06f0*/  VIADD R14, R12, 0xffffffff ;  /* 0xffffffff0c0e7836 */ /* 0x000fe40000000000 */
[----:B------:R-:W-:-:S03]  /*0700*/  VIADD R13, R16, 0xffffffff ;  /* 0xffffffff100d7836 */ /* 0x000fc60000000000 */
[----:B------:R-:W-:-:S04]  /*0710*/  ISETP.GT.U32.AND P0, PT, R14, 0xfd, PT ;  /* 0x000000fd0e00780c */ /* 0x000fc80003f04070 */
[----:B------:R-:W-:-:S13]  /*0720*/  ISETP.GT.U32.OR P0, PT, R13, 0xfd, P0 ;  /* 0x000000fd0d00780c */ /* 0x000fda0000704470 */
[----:B------:R-:W-:Y:S01]  /*0730*/  @!P0 IMAD.MOV.U32 R11, RZ, RZ, RZ ;  /* 0x000000ffff0b8224 */ /* 0x000fe200078e00ff */
[----:B------:R-:W-:Y:S06]  /*0740*/  @!P0 BRA `(.L_x_6) ;  /* 0x00000000005c8947 */ /* 0x000fec0003800000 */
[----:B------:R-:W-:Y:S02]  /*0750*/  FSETP.GTU.FTZ.AND P0, PT, |R0|, +INF , PT ;  /* 0x7f8000000000780b */ /* 0x000fe40003f1c200 */
[----:B------:R-:W-:-:S04]  /*0760*/  FSETP.GTU.FTZ.AND P1, PT, |R3|, +INF , PT ;  /* 0x7f8000000300780b */ /* 0x000fc80003f3c200 */
[----:B------:R-:W-:-:S13]  /*0770*/  PLOP3.LUT P0, PT, P0, P1, PT, 0xf8, 0x8f ;  /* 0x00000000008f781c */ /* 0x000fda0000703f70 */
[----:B------:R-:W-:Y:S05]  /*0780*/  @P0 BRA `(.L_x_7) ;  /* 0x00000004004c0947 */ /* 0x000fea0003800000 */
[----:B------:R-:W-:-:S13]  /*0790*/  LOP3.LUT P0, RZ, R3, 0x7fffffff, R0, 0xc8, !PT ;  /* 0x7fffffff03ff7812 */ /* 0x000fda000780c800 */
[----:B------:R-:W-:Y:S05]  /*07a0*/  @!P0 BRA `(.L_x_8) ;  /* 0x00000004003c8947 */ /* 0x000fea0003800000 */
[C---:B------:R-:W-:Y:S02]  /*07b0*/  FSETP.NEU.FTZ.AND P2, PT, |R0|.reuse, +INF , PT ;  /* 0x7f8000000000780b */ /* 0x040fe40003f5d200 */
[----:B------:R-:W-:Y:S02]  /*07c0*/  FSETP.NEU.FTZ.AND P1, PT, |R3|, +INF , PT ;  /* 0x7f8000000300780b */ /* 0x000fe40003f3d200 */
[----:B------:R-:W-:-:S11]  /*07d0*/  FSETP.NEU.FTZ.AND P0, PT, |R0|, +INF , PT ;  /* 0x7f8000000000780b */ /* 0x000fd60003f1d200 */
[----:B------:R-:W-:Y:S05]  /*07e0*/  @!P1 BRA !P2, `(.L_x_8) ;  /* 0x00000004002c9947 */ /* 0x000fea0005000000 */
[----:B------:R-:W-:-:S04]  /*07f0*/  LOP3.LUT P2, RZ, R0, 0x7fffffff, RZ, 0xc0, !PT ;  /* 0x7fffffff00ff7812 */ /* 0x000fc8000784c0ff */
[----:B------:R-:W-:-:S13]  /*0800*/  PLOP3.LUT P1, PT, P1, P2, PT, 0x2f, 0xf2 ;  /* 0x0000000000f2781c */ /* 0x000fda0000f24577 */
[----:B------:R-:W-:Y:S05]  /*0810*/  @P1 BRA `(.L_x_9) ;  /* 0x0000000400181947 */ /* 0x000fea0003800000 */
[----:B------:R-:W-:-:S04]  /*0820*/  LOP3.LUT P1, RZ, R3, 0x7fffffff, RZ, 0xc0, !PT ;  /* 0x7fffffff03ff7812 */ /* 0x000fc8000782c0ff */
[----:B------:R-:W-:-:S13]  /*0830*/  PLOP3.LUT P0, PT, P0, P1, PT, 0x2f, 0xf2 ;  /* 0x0000000000f2781c */ /* 0x000fda0000702577 */
[----:B------:R-:W-:Y:S05]  /*0840*/  @P0 BRA `(.L_x_10) ;  /* 0x0000000400000947 */ /* 0x000fea0003800000 */
[----:B------:R-:W-:Y:S02]  /*0850*/  ISETP.GE.AND P0, PT, R13, RZ, PT ;  /* 0x000000ff0d00720c */ /* 0x000fe40003f06270 */
[----:B------:R-:W-:-:S11]  /*0860*/  ISETP.GE.AND P1, PT, R14, RZ, PT ;  /* 0x000000ff0e00720c */ /* 0x000fd60003f26270 */
[----:B------:R-:W-:Y:S02]  /*0870*/  @P0 IMAD.MOV.U32 R11, RZ, RZ, RZ ;  /* 0x000000ffff0b0224 */ /* 0x000fe400078e00ff */
[----:B------:R-:W-:Y:S01]  /*0880*/  @!P0 FFMA R0, R0, 1.84467440737095516160e+19, RZ ;  /* 0x5f80000000008823 */ /* 0x000fe200000000ff */
[----:B------:R-:W-:Y:S02]  /*0890*/  @!P0 IMAD.MOV.U32 R11, RZ, RZ, -0x40 ;  /* 0xffffffc0ff0b8424 */ /* 0x000fe400078e00ff */
[----:B------:R-:W-:Y:S02]  /*08a0*/  @!P1 FFMA R3, R3, 1.84467440737095516160e+19, RZ ;  /* 0x5f80000003039823 */ /* 0x000fe400000000ff */
[----:B------:R-:W-:-:S07]  /*08b0*/  @!P1 VIADD R11, R11, 0x40 ;  /* 0x000000400b0b9836 */ /* 0x000fce0000000000 */
.L_x_6:
[----:B------:R-:W-:Y:S01]  /*08c0*/  LEA R14, R12, 0xc0800000, 0x17 ;  /* 0xc08000000c0e7811 */ /* 0x000fe200078eb8ff */
[----:B------:R-:W-:Y:S04]  /*08d0*/  BSSY.RECONVERGENT B2, `(.L_x_11) ;  /* 0x0000036000027945 */ /* 0x000fe80003800200 */
[----:B------:R-:W-:Y:S02]  /*08e0*/  IMAD.IADD R14, R3, 0x1, -R14 ;  /* 0x00000001030e7824 */ /* 0x000fe400078e0a0e */
[----:B------:R-:W-:Y:S02]  /*08f0*/  VIADD R3, R16, 0xffffff81 ;  /* 0xffffff8110037836 */ /* 0x000fe40000000000 */
[----:B------:R-:W0:Y:S01]  /*0900*/  MUFU.RCP R13, R14 ;  /* 0x0000000e000d7308 */ /* 0x000e220000001000 */
[----:B------:R-:W-:Y:S01]  /*0910*/  FADD.FTZ R15, -R14, -RZ ;  /* 0x800000ff0e0f7221 */ /* 0x000fe20000010100 */
[C---:B------:R-:W-:Y:S01]  /*0920*/  IMAD R0, R3.reuse, -0x800000, R0 ;  /* 0xff80000003007824 */ /* 0x040fe200078e0200 */
[----:B------:R-:W-:-:S05]  /*0930*/  IADD3 R12, PT, PT, R3, 0x7f, -R12 ;  /* 0x0000007f030c7810 */ /* 0x000fca0007ffe80c */
[----:B------:R-:W-:Y:S02]  /*0940*/  IMAD.IADD R12, R12, 0x1, R11 ;  /* 0x000000010c0c7824 */ /* 0x000fe400078e020b */
[----:B0-----:R-:W-:-:S04]  /*0950*/  FFMA R16, R13, R15, 1 ;  /* 0x3f8000000d107423 */ /* 0x001fc8000000000f */
[----:B------:R-:W-:-:S04]  /*0960*/  FFMA R18, R13, R16, R13 ;  /* 0x000000100d127223 */ /* 0x000fc8000000000d */
[----:B------:R-:W-:-:S04]  /*0970*/  FFMA R13, R0, R18, RZ ;  /* 0x00000012000d7223 */ /* 0x000fc800000000ff */
[----:B------:R-:W-:-:S04]  /*0980*/  FFMA R16, R15, R13, R0 ;  /* 0x0000000d0f107223 */ /* 0x000fc80000000000 */
[----:B------:R-:W-:-:S04]  /*0990*/  FFMA R13, R18, R16, R13 ;  /* 0x00000010120d7223 */ /* 0x000fc8000000000d */
[----:B------:R-:W-:-:S04]  /*09a0*/  FFMA R16, R15, R13, R0 ;  /* 0x0000000d0f107223 */ /* 0x000fc80000000000 */
[----:B------:R-:W-:-:S05]  /*09b0*/  FFMA R0, R18, R16, R13 ;  /* 0x0000001012007223 */ /* 0x000fca000000000d */
[----:B------:R-:W-:-:S04]  /*09c0*/  SHF.R.U32.HI R3, RZ, 0x17, R0 ;  /* 0x00000017ff037819 */ /* 0x000fc80000011600 */
[----:B------:R-:W-:-:S05]  /*09d0*/  LOP3.LUT R3, R3, 0xff, RZ, 0xc0, !PT ;  /* 0x000000ff03037812 */ /* 0x000fca00078ec0ff */
[----:B------:R-:W-:-:S04]  /*09e0*/  IMAD.IADD R15, R3, 0x1, R12 ;  /* 0x00000001030f7824 */ /* 0x000fc800078e020c */
[----:B------:R-:W-:-:S05]  /*09f0*/  VIADD R3, R15, 0xffffffff ;  /* 0xffffffff0f037836 */ /* 0x000fca0000000000 */
[----:B------:R-:W-:-:S13]  /*0a00*/  ISETP.GE.U32.AND P0, PT, R3, 0xfe, PT ;  /* 0x000000fe0300780c */ /* 0x000fda0003f06070 */
[----:B------:R-:W-:Y:S05]  /*0a10*/  @!P0 BRA `(.L_x_12) ;  /* 0x0000000000808947 */ /* 0x000fea0003800000 */
[----:B------:R-:W-:-:S13]  /*0a20*/  ISETP.GT.AND P0, PT, R15, 0xfe, PT ;  /* 0x000000fe0f00780c */ /* 0x000fda0003f04270 */
[----:B------:R-:W-:Y:S05]  /*0a30*/  @P0 BRA `(.L_x_13) ;  /* 0x00000000006c0947 */ /* 0x000fea0003800000 */
[----:B------:R-:W-:-:S13]  /*0a40*/  ISETP.GE.AND P0, PT, R15, 0x1, PT ;  /* 0x000000010f00780c */ /* 0x000fda0003f06270 */
[----:B------:R-:W-:Y:S05]  /*0a50*/  @P0 BRA `(.L_x_14) ;  /* 0x0000000000740947 */ /* 0x000fea0003800000 */
[----:B------:R-:W-:Y:S02]  /*0a60*/  ISETP.GE.AND P0, PT, R15, -0x18, PT ;  /* 0xffffffe80f00780c */ /* 0x000fe40003f06270 */
[----:B------:R-:W-:-:S11]  /*0a70*/  LOP3.LUT R0, R0, 0x80000000, RZ, 0xc0, !PT ;  /* 0x8000000000007812 */ /* 0x000fd600078ec0ff */
[----:B------:R-:W-:Y:S05]  /*0a80*/  @!P0 BRA `(.L_x_14) ;  /* 0x0000000000688947 */ /* 0x000fea0003800000 */
[CCC-:B------:R-:W-:Y:S01]  /*0a90*/  FFMA.RZ R3, R18.reuse, R16.reuse, R13.reuse ;  /* 0x0000001012037223 */ /* 0x1c0fe2000000c00d */
[C---:B------:R-:W-:Y:S02]  /*0aa0*/  VIADD R14, R15.reuse, 0x20 ;  /* 0x000000200f0e7836 */ /* 0x040fe40000000000 */
[CCC-:B------:R-:W-:Y:S01]  /*0ab0*/  FFMA.RM R12, R18.reuse, R16.reuse, R13.reuse ;  /* 0x00000010120c7223 */ /* 0x1c0fe2000000400d */
[----:B------:R-:W-:Y:S02]  /*0ac0*/  ISETP.NE.AND P2, PT, R15, RZ, PT ;  /* 0x000000ff0f00720c */ /* 0x000fe40003f45270 */
[----:B------:R-:W-:Y:S01]  /*0ad0*/  LOP3.LUT R11, R3, 0x7fffff, RZ, 0xc0, !PT ;  /* 0x007fffff030b7812 */ /* 0x000fe200078ec0ff */
[----:B------:R-:W-:Y:S01]  /*0ae0*/  FFMA.RP R3, R18, R16, R13 ;  /* 0x0000001012037223 */ /* 0x000fe2000000800d */
[----:B------:R-:W-:Y:S01]  /*0af0*/  IMAD.MOV R13, RZ, RZ, -R15 ;  /* 0x000000ffff0d7224 */ /* 0x000fe200078e0a0f */
[----:B------:R-:W-:Y:S02]  /*0b00*/  ISETP.NE.AND P1, PT, R15, RZ, PT ;  /* 0x000000ff0f00720c */ /* 0x000fe40003f25270 */
[----:B------:R-:W-:-:S02]  /*0b10*/  LOP3.LUT R11, R11, 0x800000, RZ, 0xfc, !PT ;  /* 0x008000000b0b7812 */ /* 0x000fc400078efcff */
[----:B------:R-:W-:Y:S02]  /*0b20*/  FSETP.NEU.FTZ.AND P0, PT, R3, R12, PT ;  /* 0x0000000c0300720b */ /* 0x000fe40003f1d000 */
[----:B------:R-:W-:Y:S02]  /*0b30*/  SHF.L.U32 R14, R11, R14, RZ ;  /* 0x0000000e0b0e7219 */ /* 0x000fe400000006ff */
[----:B------:R-:W-:Y:S02]  /*0b40*/  SEL R12, R13, RZ, P2 ;  /* 0x000000ff0d0c7207 */ /* 0x000fe40001000000 */
[----:B------:R-:W-:Y:S02]  /*0b50*/  ISETP.NE.AND P1, PT, R14, RZ, P1 ;  /* 0x000000ff0e00720c */ /* 0x000fe40000f25270 */
[----:B------:R-:W-:Y:S02]  /*0b60*/  SHF.R.U32.HI R12, RZ, R12, R11 ;  /* 0x0000000cff0c7219 */ /* 0x000fe4000001160b */
[----:B------:R-:W-:-:S02]  /*0b70*/  PLOP3.LUT P0, PT, P0, P1, PT, 0xf8, 0x8f ;  /* 0x00000000008f781c */ /* 0x000fc40000703f70 */
[----:B------:R-:W-:Y:S02]  /*0b80*/  SHF.R.U32.HI R14, RZ, 0x1, R12 ;  /* 0x00000001ff0e7819 */ /* 0x000fe4000001160c */
[----:B------:R-:W-:-:S04]  /*0b90*/  SEL R3, RZ, 0x1, !P0 ;  /* 0x00000001ff037807 */ /* 0x000fc80004000000 */
[----:B------:R-:W-:-:S04]  /*0ba0*/  LOP3.LUT R3, R3, 0x1, R14, 0xf8, !PT ;  /* 0x0000000103037812 */ /* 0x000fc800078ef80e */
[----:B------:R-:W-:-:S05]  /*0bb0*/  LOP3.LUT R3, R3, R12, RZ, 0xc0, !PT ;  /* 0x0000000c03037212 */ /* 0x000fca00078ec0ff */
[----:B------:R-:W-:-:S05]  /*0bc0*/  IMAD.IADD R3, R14, 0x1, R3 ;  /* 0x000000010e037824 */ /* 0x000fca00078e0203 */
[----:B------:R-:W-:Y:S01]  /*0bd0*/  LOP3.LUT R0, R3, R0, RZ, 0xfc, !PT ;  /* 0x0000000003007212 */ /* 0x000fe200078efcff */
[----:B------:R-:W-:Y:S06]  /*0be0*/  BRA `(.L_x_14) ;  /* 0x0000000000107947 */ /* 0x000fec0003800000 */
.L_x_13:
[----:B------:R-:W-:-:S04]  /*0bf0*/  LOP3.LUT R0, R0, 0x80000000, RZ, 0xc0, !PT ;  /* 0x8000000000007812 */ /* 0x000fc800078ec0ff */
[----:B------:R-:W-:Y:S01]  /*0c00*/  LOP3.LUT R0, R0, 0x7f800000, RZ, 0xfc, !PT ;  /* 0x7f80000000007812 */ /* 0x000fe200078efcff */
[----:B------:R-:W-:Y:S06]  /*0c10*/  BRA `(.L_x_14) ;  /* 0x0000000000047947 */ /* 0x000fec0003800000 */
.L_x_12:
[----:B------:R-:W-:-:S07]  /*0c20*/  IMAD R0, R12, 0x800000, R0 ;  /* 0x008000000c007824 */ /* 0x000fce00078e0200 */
.L_x_14:
[----:B------:R-:W-:Y:S05]  /*0c30*/  BSYNC.RECONVERGENT B2 ;  /* 0x0000000000027941 */ /* 0x000fea0003800200 */
.L_x_11:
[----:B------:R-:W-:Y:S05]  /*0c40*/  BRA `(.L_x_15) ;  /* 0x0000000000207947 */ /* 0x000fea0003800000 */
.L_x_10:
[----:B------:R-:W-:-:S04]  /*0c50*/  LOP3.LUT R0, R3, 0x80000000, R0, 0x48, !PT ;  /* 0x8000000003007812 */ /* 0x000fc800078e4800 */
[----:B------:R-:W-:Y:S01]  /*0c60*/  LOP3.LUT R0, R0, 0x7f800000, RZ, 0xfc, !PT ;  /* 0x7f80000000007812 */ /* 0x000fe200078efcff */
[----:B------:R-:W-:Y:S06]  /*0c70*/  BRA `(.L_x_15) ;  /* 0x0000000000147947 */ /* 0x000fec0003800000 */
.L_x_9:
[----:B------:R-:W-:Y:S01]  /*0c80*/  LOP3.LUT R0, R3, 0x80000000, R0, 0x48, !PT ;  /* 0x8000000003007812 */ /* 0x000fe200078e4800 */
[----:B------:R-:W-:Y:S06]  /*0c90*/  BRA `(.L_x_15) ;  /* 0x00000000000c7947 */ /* 0x000fec0003800000 */
.L_x_8:
[----:B------:R-:W0:Y:S01]  /*0ca0*/  MUFU.RSQ R0, -QNAN ;  /* 0xffc0000000007908 */ /* 0x000e220000001400 */
[----:B------:R-:W-:Y:S05]  /*0cb0*/  BRA `(.L_x_15) ;  /* 0x0000000000047947 */ /* 0x000fea0003800000 */
.L_x_7:
[----:B------:R-:W-:-:S07]  /*0cc0*/  FADD.FTZ R0, R0, R3 ;  /* 0x0000000300007221 */ /* 0x000fce0000010000 */
.L_x_15:
[----:B------:R-:W-:Y:S05]  /*0cd0*/  BSYNC.RECONVERGENT B1 ;  /* 0x0000000000017941 */ /* 0x000fea0003800200 */
.L_x_5:
[----:B------:R-:W-:-:S04]  /*0ce0*/  IMAD.MOV.U32 R3, RZ, RZ, 0x0 ;  /* 0x00000000ff037424 */ /* 0x000fc800078e00ff */
[----:B0-----:R-:W-:Y:S05]  /*0cf0*/  RET.REL.NODEC R2 `(_Z15jacobiOneSharedPfPKfS1_PKiS1_i) ;  /* 0xfffffff002c07950 */ /* 0x001fea0003c3ffff */
.L_x_16:
[----:B------:R-:W-:-:S00]  /*0d00*/  BRA `(.L_x_16) ;  /* 0xfffffffc00fc7947 */ /* 0x000fc0000383ffff */
[----:B------:R-:W-:-:S00]  /*0d10*/  NOP ;  /* 0x0000000000007918 */ /* 0x000fc00000000000 */
        /* <DEDUP_REMOVED lines=14> */
.L_x_34:


//--------------------- .text._Z9jacobiOnePfPKfS1_PKiS1_i --------------------------
	.section	.text._Z9jacobiOnePfPKfS1_PKiS1_i,"ax",@progbits
	.align	128
        .global         _Z9jacobiOnePfPKfS1_PKiS1_i
        .type           _Z9jacobiOnePfPKfS1_PKiS1_i,@function
        .size           _Z9jacobiOnePfPKfS1_PKiS1_i,(.L_x_35 - _Z9jacobiOnePfPKfS1_PKiS1_i)
        .other          _Z9jacobiOnePfPKfS1_PKiS1_i,@"STO_CUDA_ENTRY STV_DEFAULT"
_Z9jacobiOnePfPKfS1_PKiS1_i:
.text._Z9jacobiOnePfPKfS1_PKiS1_i:
[----:B------:R-:W-:Y:S01]  /*0000*/  LDC R1, c[0x0][0x37c] ;  /* 0x0000df00ff017b82 */ /* 0x000fe20000000800 */
[----:B------:R-:W0:Y:S01]  /*0010*/  S2R R17, SR_TID.X ;  /* 0x0000000000117919 */ /* 0x000e220000002100 */
[----:B------:R-:W0:Y:S02]  /*0020*/  LDCU UR4, c[0x0][0x3a8] ;  /* 0x00007500ff0477ac */ /* 0x000e240008000800 */
[----:B0-----:R-:W-:-:S13]  /*0030*/  ISETP.GE.AND P0, PT, R17, UR4, PT ;  /* 0x0000000411007c0c */ /* 0x001fda000bf06270 */
[----:B------:R-:W-:Y:S05]  /*0040*/  @P0 EXIT ;  /* 0x000000000000094d */ /* 0x000fea0003800000 */
[----:B------:R-:W0:Y:S01]  /*0050*/  LDC.64 R12, c[0x0][0x3a0] ;  /* 0x0000e800ff0c7b82 */ /* 0x000e220000000a00 */
[----:B------:R-:W-:Y:S01]  /*0060*/  IMAD.SHL.U32 R3, R17, 0x2, RZ ;  /* 0x0000000211037824 */ /* 0x000fe200078e00ff */
[----:B------:R-:W1:Y:S01]  /*0070*/  LDCU.64 UR6, c[0x0][0x358] ;  /* 0x00006b00ff0677ac */ /* 0x000e620008000a00 */
[----:B------:R-:W-:-:S05]  /*0080*/  UMOV UR4, URZ ;  /* 0x000000ff00047c82 */ /* 0x000fca0008000000 */
[----:B------:R-:W2:Y:S08]  /*0090*/  LDC.64 R10, c[0x0][0x388] ;  /* 0x0000e200ff0a7b82 */ /* 0x000eb00000000a00 */
[----:B------:R-:W3:Y:S08]  /*00a0*/  LDC.64 R8, c[0x0][0x380] ;  /* 0x0000e000ff087b82 */ /* 0x000ef00000000a00 */
[----:B------:R-:W4:Y:S01]  /*00b0*/  LDC.64 R6, c[0x0][0x390] ;  /* 0x0000e400ff067b82 */ /* 0x000f220000000a00 */
[----:B0-----:R-:W-:-:S07]  /*00c0*/  IMAD.WIDE.U32 R12, R17, 0x4, R12 ;  /* 0x00000004110c7825 */ /* 0x001fce00078e000c */
[----:B------:R-:W0:Y:S01]  /*00d0*/  LDC.64 R4, c[0x0][0x398] ;  /* 0x0000e600ff047b82 */ /* 0x000e220000000a00 */
[----:B--2---:R-:W-:-:S07]  /*00e0*/  IMAD.WIDE.U32 R10, R17, 0x4, R10 ;  /* 0x00000004110a7825 */ /* 0x004fce00078e000a */
[----:B------:R-:W2:Y:S01]  /*00f0*/  LDC.64 R14, c[0x0][0x380] ;  /* 0x0000e000ff0e7b82 */ /* 0x000ea20000000a00 */
[----:B---3--:R-:W-:-:S04]  /*0100*/  IMAD.WIDE.U32 R8, R17, 0x4, R8 ;  /* 0x0000000411087825 */ /* 0x008fc800078e0008 */
[----:B----4-:R-:W-:-:S04]  /*0110*/  IMAD.WIDE.U32 R6, R3, 0x4, R6 ;  /* 0x0000000403067825 */ /* 0x010fc800078e0006 */
[----:B01----:R-:W-:-:S07]  /*0120*/  IMAD.WIDE.U32 R4, R3, 0x4, R4 ;  /* 0x0000000403047825 */ /* 0x003fce00078e0004 */
.L_x_21:
[----:B------:R-:W2:Y:S04]  /*0130*/  LDG.E R17, desc[UR6][R4.64] ;  /* 0x0000000604117981 */ /* 0x000ea8000c1e1900 */
[----:B------:R-:W3:Y:S04]  /*0140*/  LDG.E R19, desc[UR6][R4.64+0x4] ;  /* 0x0000040604137981 */ /* 0x000ee8000c1e1900 */
[----:B------:R-:W4:Y:S04]  /*0150*/  LDG.E R3, desc[UR6][R10.64] ;  /* 0x000000060a037981 */ /* 0x000f28000c1e1900 */
[----:B------:R-:W5:Y:S04]  /*0160*/  LDG.E R0, desc[UR6][R6.64] ;  /* 0x0000000606007981 */ /* 0x000f68000c1e1900 */
[----:B------:R-:W5:Y:S04]  /*0170*/  LDG.E R21, desc[UR6][R6.64+0x4] ;  /* 0x0000040606157981 */ /* 0x000f68000c1e1900 */
[----:B0-----:R-:W5:Y:S01]  /*0180*/  LDG.E R23, desc[UR6][R12.64] ;  /* 0x000000060c177981 */ /* 0x001f62000c1e1900 */
[----:B--2---:R-:W-:-:S04]  /*0190*/  IMAD.WIDE R16, R17, 0x4, R14 ;  /* 0x0000000411107825 */ /* 0x004fc800078e020e */
[----:B---3--:R-:W-:Y:S02]  /*01a0*/  IMAD.WIDE R18, R19, 0x4, R14 ;  /* 0x0000000413127825 */ /* 0x008fe400078e020e */
[----:B------:R-:W5:Y:S04]  /*01b0*/  LDG.E R17, desc[UR6][R16.64] ;  /* 0x0000000610117981 */ /* 0x000f68000c1e1900 */
[----:B------:R-:W2:Y:S01]  /*01c0*/  LDG.E R18, desc[UR6][R18.64] ;  /* 0x0000000612127981 */ /* 0x000ea2000c1e1900 */
[----:B----4-:R-:W0:Y:S01]  /*01d0*/  MUFU.RCP R2, R3 ;  /* 0x0000000300027308 */ /* 0x010e220000001000 */
[----:B------:R-:W-:Y:S01]  /*01e0*/  UIADD3 UR4, UPT, UPT, UR4, 0x2, URZ ;  /* 0x0000000204047890 */ /* 0x000fe2000fffe0ff */
[----:B------:R-:W-:Y:S03]  /*01f0*/  BSSY.RECONVERGENT B0, `(.L_x_17) ;  /* 0x000000f000007945 */ /* 0x000fe60003800200 */
[----:B------:R-:W-:Y:S01]  /*0200*/  UISETP.NE.AND UP0, UPT, UR4, 0x1e, UPT ;  /* 0x0000001e0400788c */ /* 0x000fe2000bf05270 */
[----:B-----5:R-:W-:-:S04]  /*0210*/  FFMA R0, R0, R17, RZ ;  /* 0x0000001100007223 */ /* 0x020fc800000000ff */
[----:B--2---:R-:W-:-:S04]  /*0220*/  FFMA R0, R21, R18, R0 ;  /* 0x0000001215007223 */ /* 0x004fc80000000000 */
[----:B------:R-:W-:Y:S01]  /*0230*/  FADD R0, -R0, R23 ;  /* 0x0000001700007221 */ /* 0x000fe20000000100 */
[----:B0-----:R-:W-:-:S03]  /*0240*/  FFMA R21, -R3, R2, 1 ;  /* 0x3f80000003157423 */ /* 0x001fc60000000102 */
[----:B------:R-:W0:Y:S01]  /*0250*/  FCHK P0, R0, R3 ;  /* 0x0000000300007302 */ /* 0x000e220000000000 */
[----:B------:R-:W-:-:S04]  /*0260*/  FFMA R21, R2, R21, R2 ;  /* 0x0000001502157223 */ /* 0x000fc80000000002 */
[----:B------:R-:W-:-:S04]  /*0270*/  FFMA R2, R0, R21, RZ ;  /* 0x0000001500027223 */ /* 0x000fc800000000ff */
[----:B------:R-:W-:-:S04]  /*0280*/  FFMA R16, -R3, R2, R0 ;  /* 0x0000000203107223 */ /* 0x000fc80000000100 */
[----:B------:R-:W-:Y:S01]  /*0290*/  FFMA R21, R21, R16, R2 ;  /* 0x0000001015157223 */ /* 0x000fe20000000002 */
[----:B0-----:R-:W-:Y:S06]  /*02a0*/  @!P0 BRA `(.L_x_18) ;  /* 0x00000000000c8947 */ /* 0x001fec0003800000 */
[----:B------:R-:W-:-:S07]  /*02b0*/  MOV R2, 0x2d0 ;  /* 0x000002d000027802 */ /* 0x000fce0000000f00 */
[----:B------:R-:W-:Y:S05]  /*02c0*/  CALL.REL.NOINC `($__internal_1_$__cuda_sm3x_div_rn_noftz_f32_slowpath) ;  /* 0x0000000000887944 */ /* 0x000fea0003c00000 */
[----:B------:R-:W-:-:S07]  /*02d0*/  IMAD.MOV.U32 R21, RZ, RZ, R0 ;  /* 0x000000ffff157224 */ /* 0x000fce00078e0000 */
.L_x_18:
[----:B------:R-:W-:Y:S05]  /*02e0*/  BSYNC.RECONVERGENT B0 ;  /* 0x0000000000007941 */ /* 0x000fea0003800200 */
.L_x_17:
[----:B------:R0:W-:Y:S01]  /*02f0*/  STG.E desc[UR6][R8.64], R21 ;  /* 0x0000001508007986 */ /* 0x0001e2000c101906 */
[----:B------:R-:W-:Y:S06]  /*0300*/  BAR.SYNC.DEFER_BLOCKING 0x0 ;  /* 0x0000000000007b1d */ /* 0x000fec0000010000 */
        /* <DEDUP_REMOVED lines=11> */
[----:B------:R-:W-:Y:S01]  /*03c0*/  BSSY.RECONVERGENT B0, `(.L_x_19) ;  /* 0x000000e000007945 */ /* 0x000fe20003800200 */
        /* <DEDUP_REMOVED lines=13> */
.L_x_20:
[----:B------:R-:W-:Y:S05]  /*04a0*/  BSYNC.RECONVERGENT B0 ;  /* 0x0000000000007941 */ /* 0x000fea0003800200 */
.L_x_19:
[----:B------:R0:W-:Y:S01]  /*04b0*/  STG.E desc[UR6][R8.64], R23 ;  /* 0x0000001708007986 */ /* 0x0001e2000c101906 */
[----:B------:R-:W-:Y:S06]  /*04c0*/  BAR.SYNC.DEFER_BLOCKING 0x0 ;  /* 0x0000000000007b1d */ /* 0x000fec0000010000 */
[----:B------:R-:W-:Y:S05]  /*04d0*/  BRA.U UP0, `(.L_x_21) ;  /* 0xfffffffd00147547 */ /* 0x000fea000b83ffff */
[----:B------:R-:W-:Y:S05]  /*04e0*/  EXIT ;  /* 0x000000000000794d */ /* 0x000fea0003800000 */
        .weak           $__internal_1_$__cuda_sm3x_div_rn_noftz_f32_slowpath
        .type           $__internal_1_$__cuda_sm3x_div_rn_noftz_f32_slowpath,@function
        .size           $__internal_1_$__cuda_sm3x_div_rn_noftz_f32_slowpath,(.L_x_35 - $__internal_1_$__cuda_sm3x_div_rn_noftz_f32_slowpath)
$__internal_1_$__cuda_sm3x_div_rn_noftz_f32_slowpath:
[----:B------:R-:W-:Y:S01]  /*04f0*/  SHF.R.U32.HI R16, RZ, 0x17, R3 ;  /* 0x00000017ff107819 */ /* 0x000fe20000011603 */
[----:B------:R-:W-:Y:S01]  /*0500*/  BSSY.RECONVERGENT B1, `(.L_x_22) ;  /* 0x0000062000017945 */ /* 0x000fe20003800200 */
[----:B------:R-:W-:Y:S02]  /*0510*/  SHF.R.U32.HI R17, RZ, 0x17, R0 ;  /* 0x00000017ff117819 */ /* 0x000fe40000011600 */
[----:B------:R-:W-:Y:S02]  /*0520*/  LOP3.LUT R16, R16, 0xff, RZ, 0xc0, !PT ;  /* 0x000000ff10107812 */ /* 0x000fe400078ec0ff */
[----:B------:R-:W-:Y:S02]  /*0530*/  LOP3.LUT R19, R17, 0xff, RZ, 0xc0, !PT ;  /* 0x000000ff11137812 */ /* 0x000fe400078ec0ff */
[----:B------:R-:W-:-:S03]  /*0540*/  IADD3 R20, PT, PT, R16, -0x1, RZ ;  /* 0xffffffff10147810 */ /* 0x000fc60007ffe0ff */
[----:B------:R-:W-:Y:S01]  /*0550*/  VIADD R18, R19, 0xffffffff ;  /* 0xffffffff13127836 */ /* 0x000fe20000000000 */
        /* <DEDUP_REMOVED lines=22> */
[----:B------:R-:W-:Y:S01]  /*06c0*/  @P0 IMAD.MOV.U32 R17, RZ, RZ, RZ ;  /* 0x000000ffff110224 */ /* 0x000fe200078e00ff */
[----:B------:R-:W-:Y:S01]  /*06d0*/  @!P0 MOV R17, 0xffffffc0 ;  /* 0xffffffc000118802 */ /* 0x000fe20000000f00 */
[----:B------:R-:W-:Y:S01]  /*06e0*/  @!P0 FFMA R0, R0, 1.84467440737095516160e+19, RZ ;  /* 0x5f80000000008823 */ /* 0x000fe200000000ff */
[----:B------:R-:W-:-:S03]  /*06f0*/  @!P1 FFMA R3, R3, 1.84467440737095516160e+19, RZ ;  /* 0x5f80000003039823 */ /* 0x000fc600000000ff */
[----:B------:R-:W-:-:S07]  /*0700*/  @!P1 VIADD R17, R17, 0x40 ;  /* 0x0000004011119836 */ /* 0x000fce0000000000 */
.L_x_23:
[----:B------:R-:W-:Y:S01]  /*0710*/  LEA R18, R16, 0xc0800000, 0x17 ;  /* 0xc080000010127811 */ /* 0x000fe200078eb8ff */
[----:B------:R-:W-:Y:S01]  /*0720*/  VIADD R19, R19, 0xffffff81 ;  /* 0xffffff8113137836 */ /* 0x000fe20000000000 */
[----:B------:R-:W-:Y:S03]  /*0730*/  BSSY.RECONVERGENT B2, `(.L_x_28) ;  /* 0x0000035000027945 */ /* 0x000fe60003800200 */
[----:B------:R-:W-:Y:S02]  /*0740*/  IMAD.IADD R20, R3, 0x1, -R18 ;  /* 0x0000000103147824 */ /* 0x000fe400078e0a12 */
[C---:B------:R-:W-:Y:S02]  /*0750*/  IMAD R0, R19.reuse, -0x800000, R0 ;  /* 0xff80000013007824 */ /* 0x040fe400078e0200 */
[----:B------:R0:W1:Y:S01]  /*0760*/  MUFU.RCP R3, R20 ;  /* 0x0000001400037308 */ /* 0x0000620000001000 */
[----:B------:R-:W-:Y:S01]  /*0770*/  FADD.FTZ R21, -R20, -RZ ;  /* 0x800000ff14157221 */ /* 0x000fe20000010100 */
[----:B0-----:R-:W-:-:S04]  /*0780*/  IADD3 R20, PT, PT, R19, 0x7f, -R16 ;  /* 0x0000007f13147810 */ /* 0x001fc80007ffe810 */
[----:B------:R-:W-:Y:S01]  /*0790*/  IADD3 R17, PT, PT, R20, R17, RZ ;  /* 0x0000001114117210 */ /* 0x000fe20007ffe0ff */
[----:B-1----:R-:W-:-:S04]  /*07a0*/  FFMA R18, R3, R21, 1 ;  /* 0x3f80000003127423 */ /* 0x002fc80000000015 */
        /* <DEDUP_REMOVED lines=19> */
[-CC-:B------:R-:W-:Y:S01]  /*08e0*/  FFMA.RZ R16, R3, R21.reuse, R18.reuse ;  /* 0x0000001503107223 */ /* 0x180fe2000000c012 */
[C---:B------:R-:W-:Y:S02]  /*08f0*/  ISETP.NE.AND P2, PT, R19.reuse, RZ, PT ;  /* 0x000000ff1300720c */ /* 0x040fe40003f45270 */
[----:B------:R-:W-:Y:S02]  /*0900*/  ISETP.NE.AND P1, PT, R19, RZ, PT ;  /* 0x000000ff1300720c */ /* 0x000fe40003f25270 */
[----:B------:R-:W-:Y:S01]  /*0910*/  LOP3.LUT R17, R16, 0x7fffff, RZ, 0xc0, !PT ;  /* 0x007fffff10117812 */ /* 0x000fe200078ec0ff */
[CCC-:B------:R-:W-:Y:S01]  /*0920*/  FFMA.RP R16, R3.reuse, R21.reuse, R18.reuse ;  /* 0x0000001503107223 */ /* 0x1c0fe20000008012 */
[----:B------:R-:W-:Y:S01]  /*0930*/  FFMA.RM R3, R3, R21, R18 ;  /* 0x0000001503037223 */ /* 0x000fe20000004012 */
[----:B------:R-:W-:Y:S01]  /*0940*/  IADD3 R18, PT, PT, R19, 0x20, RZ ;  /* 0x0000002013127810 */ /* 0x000fe20007ffe0ff */
[----:B------:R-:W-:Y:S01]  /*0950*/  IMAD.MOV R19, RZ, RZ, -R19 ;  /* 0x000000ffff137224 */ /* 0x000fe200078e0a13 */
        /* <DEDUP_REMOVED lines=14> */
.L_x_30:
[----:B------:R-:W-:-:S04]  /*0a40*/  LOP3.LUT R0, R0, 0x80000000, RZ, 0xc0, !PT ;  /* 0x8000000000007812 */ /* 0x000fc800078ec0ff */
[----:B------:R-:W-:Y:S01]  /*0a50*/  LOP3.LUT R0, R0, 0x7f800000, RZ, 0xfc, !PT ;  /* 0x7f80000000007812 */ /* 0x000fe200078efcff */
[----:B------:R-:W-:Y:S06]  /*0a60*/  BRA `(.L_x_31) ;  /* 0x0000000000047947 */ /* 0x000fec0003800000 */
.L_x_29:
[----:B------:R-:W-:-:S07]  /*0a70*/  LEA R0, R17, R0, 0x17 ;  /* 0x0000000011007211 */ /* 0x000fce00078eb8ff */
.L_x_31:
[----:B------:R-:W-:Y:S05]  /*0a80*/  BSYNC.RECONVERGENT B2 ;  /* 0x0000000000027941 */ /* 0x000fea0003800200 */
.L_x_28:
[----:B------:R-:W-:Y:S05]  /*0a90*/  BRA `(.L_x_32) ;  /* 0x0000000000207947 */ /* 0x000fea0003800000 */
.L_x_27:
[----:B------:R-:W-:-:S04]  /*0aa0*/  LOP3.LUT R0, R3, 0x80000000, R0, 0x48, !PT ;  /* 0x8000000003007812 */ /* 0x000fc800078e4800 */
[----:B------:R-:W-:Y:S01]  /*0ab0*/  LOP3.LUT R0, R0, 0x7f800000, RZ, 0xfc, !PT ;  /* 0x7f80000000007812 */ /* 0x000fe200078efcff */
[----:B------:R-:W-:Y:S06]  /*0ac0*/  BRA `(.L_x_32) ;  /* 0x0000000000147947 */ /* 0x000fec0003800000 */
.L_x_26:
[----:B------:R-:W-:Y:S01]  /*0ad0*/  LOP3.LUT R0, R3, 0x80000000, R0, 0x48, !PT ;  /* 0x8000000003007812 */ /* 0x000fe200078e4800 */
[----:B------:R-:W-:Y:S06]  /*0ae0*/  BRA `(.L_x_32) ;  /* 0x00000000000c7947 */ /* 0x000fec0003800000 */
.L_x_25:
[----:B------:R-:W0:Y:S01]  /*0af0*/  MUFU.RSQ R0, -QNAN ;  /* 0xffc0000000007908 */ /* 0x000e220000001400 */
[----:B------:R-:W-:Y:S05]  /*0b00*/  BRA `(.L_x_32) ;  /* 0x0000000000047947 */ /* 0x000fea0003800000 */
.L_x_24:
[----:B------:R-:W-:-:S07]  /*0b10*/  FADD.FTZ R0, R0, R3 ;  /* 0x0000000300007221 */ /* 0x000fce0000010000 */
.L_x_32:
[----:B------:R-:W-:Y:S05]  /*0b20*/  BSYNC.RECONVERGENT B1 ;  /* 0x0000000000017941 */ /* 0x000fea0003800200 */
.L_x_22:
[----:B------:R-:W-:-:S04]  /*0b30*/  IMAD.MOV.U32 R3, RZ, RZ, 0x0 ;  /* 0x00000000ff037424 */ /* 0x000fc800078e00ff */
[----:B0-----:R-:W-:Y:S05]  /*0b40*/  RET.REL.NODEC R2 `(_Z9jacobiOnePfPKfS1_PKiS1_i) ;  /* 0xfffffff4022c7950 */ /* 0x001fea0003c3ffff */
.L_x_33:
        /* <DEDUP_REMOVED lines=11> */
.L_x_35:


//--------------------- .nv.shared._Z15jacobiOneSharedPfPKfS1_PKiS1_i --------------------------
	.section	.nv.shared._Z15jacobiOneSharedPfPKfS1_PKiS1_i,"aw",@nobits
	.sectionflags	@""
	.align	4
.nv.shared._Z15jacobiOneSharedPfPKfS1_PKiS1_i:
	.zero		1696


//--------------------- .nv.shared.reserved.0     --------------------------
	.section	.nv.shared.reserved.0,"aw",@nobits
	.weak		__nv_reservedSMEM_offset_0_alias
	.size		__nv_reservedSMEM_offset_0_alias, 0, 64
	.other		__nv_reservedSMEM_offset_0_alias,@"STO_CUDA_RESERVED_SHARED STV_DEFAULT"
__nv_reservedSMEM_offset_0_alias:
	.zero		0
	.zero		64


//--------------------- .nv.constant0._Z15jacobiOneSharedPfPKfS1_PKiS1_i --------------------------
	.section	.nv.constant0._Z15jacobiOneSharedPfPKfS1_PKiS1_i,"a",@progbits
	.sectionflags	@""
	.align	4
.nv.constant0._Z15jacobiOneSharedPfPKfS1_PKiS1_i:
	.zero		940


//--------------------- .nv.constant0._Z9jacobiOnePfPKfS1_PKiS1_i --------------------------
	.section	.nv.constant0._Z9jacobiOnePfPKfS1_PKiS1_i,"a",@progbits
	.sectionflags	@""
	.align	4
.nv.constant0._Z9jacobiOnePfPKfS1_PKiS1_i:
	.zero		940


//--------------------- SYMBOLS --------------------------

	.type		.nv.reservedSmem.offset0,@object
	.size		.nv.reservedSmem.offset0,0x4
	.type		.nv.reservedSmem.cap,@object
	.size		.nv.reservedSmem.cap,0x4
